	.headerflags	@"EF_CUDA_TEXMODE_UNIFIED EF_CUDA_64BIT_ADDRESS EF_CUDA_ACCELERATORS EF_CUDA_SM90 EF_CUDA_VIRTUAL_SM(EF_CUDA_SM90)"
	.elftype	@"ET_EXEC"


//--------------------- .nv.info                  --------------------------
	.section	.nv.info,"",@"SHT_CUDA_INFO"
	.align	4


	//----- nvinfo : EIATTR_REGCOUNT
	.align		4
        /*0000*/ 	.byte	0x04, 0x2f
        /*0002*/ 	.short	(.L_3 - .L_2)
	.align		4
.L_2:
        /*0004*/ 	.word	index@(triton_poi_fused__native_batch_norm_legit_no_training_relu_0)
        /*0008*/ 	.word	0x0000001c


	//----- nvinfo : EIATTR_MIN_STACK_SIZE
	.align		4
.L_3:
        /*000c*/ 	.byte	0x04, 0x12
        /*000e*/ 	.short	(.L_5 - .L_4)
	.align		4
.L_4:
        /*0010*/ 	.word	index@(triton_poi_fused__native_batch_norm_legit_no_training_relu_0)
        /*0014*/ 	.word	0x00000000


	//----- nvinfo : EIATTR_FRAME_SIZE
	.align		4
.L_5:
        /*0018*/ 	.byte	0x04, 0x11
        /*001a*/ 	.short	(.L_7 - .L_6)
	.align		4
.L_6:
        /*001c*/ 	.word	index@(triton_poi_fused__native_batch_norm_legit_no_training_relu_0)
        /*0020*/ 	.word	0x00000000


	//----- nvinfo : EIATTR_MIN_STACK_SIZE
	.align		4
.L_7:
        /*0024*/ 	.byte	0x04, 0x12
        /*0026*/ 	.short	(.L_9 - .L_8)
	.align		4
.L_8:
        /*0028*/ 	.word	index@(triton_poi_fused__native_batch_norm_legit_no_training_relu_0)
        /*002c*/ 	.word	0x00000000
.L_9:


//--------------------- .nv.info.triton_poi_fused__native_batch_norm_legit_no_training_relu_0 --------------------------
	.section	.nv.info.triton_poi_fused__native_batch_norm_legit_no_training_relu_0,"",@"SHT_CUDA_INFO"
	.sectionflags	@""
	.align	4


	//----- nvinfo : EIATTR_CUDA_API_VERSION
	.align		4
        /*0000*/ 	.byte	0x04, 0x37
        /*0002*/ 	.short	(.L_11 - .L_10)
.L_10:
        /*0004*/ 	.word	0x0000007c


	//----- nvinfo : EIATTR_KPARAM_INFO
	.align		4
.L_11:
        /*0008*/ 	.byte	0x04, 0x17
        /*000a*/ 	.short	(.L_13 - .L_12)
.L_12:
        /*000c*/ 	.word	0x00000000
        /*0010*/ 	.short	0x0006
        /*0012*/ 	.short	0x0030
        /*0014*/ 	.byte	0x00, 0xf0, 0x11, 0x00


	//----- nvinfo : EIATTR_KPARAM_INFO
	.align		4
.L_13:
        /*0018*/ 	.byte	0x04, 0x17
        /*001a*/ 	.short	(.L_15 - .L_14)
.L_14:
        /*001c*/ 	.word	0x00000000
        /*0020*/ 	.short	0x0005
        /*0022*/ 	.short	0x0028
        /*0024*/ 	.byte	0x00, 0xf4, 0x21, 0x00


	//----- nvinfo : EIATTR_KPARAM_INFO
	.align		4
.L_15:
        /*0028*/ 	.byte	0x04, 0x17
        /*002a*/ 	.short	(.L_17 - .L_16)
.L_16:
        /*002c*/ 	.word	0x00000000
        /*0030*/ 	.short	0x0004
        /*0032*/ 	.short	0x0020
        /*0034*/ 	.byte	0x00, 0xf4, 0x21, 0x00


	//----- nvinfo : EIATTR_KPARAM_INFO
	.align		4
.L_17:
        /*0038*/ 	.byte	0x04, 0x17
        /*003a*/ 	.short	(.L_19 - .L_18)
.L_18:
        /*003c*/ 	.word	0x00000000
        /*0040*/ 	.short	0x0003
        /*0042*/ 	.short	0x0018
        /*0044*/ 	.byte	0x00, 0xf4, 0x21, 0x00


	//----- nvinfo : EIATTR_KPARAM_INFO
	.align		4
.L_19:
        /*0048*/ 	.byte	0x04, 0x17
        /*004a*/ 	.short	(.L_21 - .L_20)
.L_20:
        /*004c*/ 	.word	0x00000000
        /*0050*/ 	.short	0x0002
        /*0052*/ 	.short	0x0010
        /*0054*/ 	.byte	0x00, 0xf4, 0x21, 0x00


	//----- nvinfo : EIATTR_KPARAM_INFO
	.align		4
.L_21:
        /*0058*/ 	.byte	0x04, 0x17
        /*005a*/ 	.short	(.L_23 - .L_22)
.L_22:
        /*005c*/ 	.word	0x00000000
        /*0060*/ 	.short	0x0001
        /*0062*/ 	.short	0x0008
        /*0064*/ 	.byte	0x00, 0xf4, 0x21, 0x00


	//----- nvinfo : EIATTR_KPARAM_INFO
	.align		4
.L_23:
        /*0068*/ 	.byte	0x04, 0x17
        /*006a*/ 	.short	(.L_25 - .L_24)
.L_24:
        /*006c*/ 	.word	0x00000000
        /*0070*/ 	.short	0x0000
        /*0072*/ 	.short	0x0000
        /*0074*/ 	.byte	0x00, 0xf4, 0x21, 0x00


	//----- nvinfo : EIATTR_SPARSE_MMA_MASK
	.align		4
.L_25:
        /*0078*/ 	.byte	0x03, 0x50
        /*007a*/ 	.short	0x0000


	//----- nvinfo : EIATTR_MAXREG_COUNT
	.align		4
        /*007c*/ 	.byte	0x03, 0x1b
        /*007e*/ 	.short	0x00ff


	//----- nvinfo : EIATTR_EXIT_INSTR_OFFSETS
	.align		4
        /*0080*/ 	.byte	0x04, 0x1c
        /*0082*/ 	.short	(.L_27 - .L_26)


	//   ....[0]....
.L_26:
        /*0084*/ 	.word	0x00000520


	//   ....[1]....
        /*0088*/ 	.word	0x00000540


	//----- nvinfo : EIATTR_REQNTID
	.align		4
.L_27:
        /*008c*/ 	.byte	0x04, 0x10
        /*008e*/ 	.short	(.L_29 - .L_28)
.L_28:
        /*0090*/ 	.word	0x00000080
        /*0094*/ 	.word	0x00000001
        /*0098*/ 	.word	0x00000001


	//----- nvinfo : EIATTR_CBANK_PARAM_SIZE
	.align		4
.L_29:
        /*009c*/ 	.byte	0x03, 0x19
        /*009e*/ 	.short	0x0034


	//----- nvinfo : EIATTR_PARAM_CBANK
	.align		4
        /*00a0*/ 	.byte	0x04, 0x0a
        /*00a2*/ 	.short	(.L_31 - .L_30)
	.align		4
.L_30:
        /*00a4*/ 	.word	index@(.nv.constant0.triton_poi_fused__native_batch_norm_legit_no_training_relu_0)
        /*00a8*/ 	.short	0x0210
        /*00aa*/ 	.short	0x0034


	//----- nvinfo : EIATTR_SW_WAR
	.align		4
.L_31:
        /*00ac*/ 	.byte	0x04, 0x36
        /*00ae*/ 	.short	(.L_33 - .L_32)
.L_32:
        /*00b0*/ 	.word	0x00000008
.L_33:


//--------------------- .nv.callgraph             --------------------------
	.section	.nv.callgraph,"",@"SHT_CUDA_CALLGRAPH"
	.align	4
	.sectionentsize	8
	.align		4
        /*0000*/ 	.word	0x00000000
	.align		4
        /*0004*/ 	.word	0xffffffff
	.align		4
        /*0008*/ 	.word	0x00000000
	.align		4
        /*000c*/ 	.word	0xfffffffe
	.align		4
        /*0010*/ 	.word	0x00000000
	.align		4
        /*0014*/ 	.word	0xfffffffd
	.align		4
        /*0018*/ 	.word	0x00000000
	.align		4
        /*001c*/ 	.word	0xfffffffc


//--------------------- .nv.constant4             --------------------------
	.section	.nv.constant4,"a",@progbits
	.align	8
	.align		8
.nv.constant4:
        /*0000*/ 	.dword	_$_str
	.align		8
        /*0008*/ 	.dword	_$_str_$_2


//--------------------- .text.triton_poi_fused__native_batch_norm_legit_no_training_relu_0 --------------------------
	.section	.text.triton_poi_fused__native_batch_norm_legit_no_training_relu_0,"ax",@progbits
	.align	128
        .global         triton_poi_fused__native_batch_norm_legit_no_training_relu_0
        .type           triton_poi_fused__native_batch_norm_legit_no_training_relu_0,@function
        .size           triton_poi_fused__native_batch_norm_legit_no_training_relu_0,(.L_x_1 - triton_poi_fused__native_batch_norm_legit_no_training_relu_0)
        .other          triton_poi_fused__native_batch_norm_legit_no_training_relu_0,@"STO_CUDA_ENTRY STV_DEFAULT"
triton_poi_fused__native_batch_norm_legit_no_training_relu_0:
.text.triton_poi_fused__native_batch_norm_legit_no_training_relu_0:
[----:B------:R-:W0:Y:S01]  /*0000*/  LDC R1, c[0x0][0x28] ;  /* 0x00000a00ff017b82 */ /* 0x000e220000000800 */
[----:B------:R-:W1:Y:S01]  /*0010*/  S2R R0, SR_TID.X ;  /* 0x0000000000007919 */ /* 0x000e620000002100 */
[----:B------:R-:W-:Y:S02]  /*0020*/  CS2R R12, SRZ ;  /* 0x00000000000c7805 */ /* 0x000fe4000001ff00 */
[----:B------:R-:W-:Y:S01]  /*0030*/  CS2R R14, SRZ ;  /* 0x00000000000e7805 */ /* 0x000fe2000001ff00 */
[----:B------:R-:W-:Y:S01]  /*0040*/  ULDC.64 UR4, c[0x0][0x208] ;  /* 0x0000820000047ab9 */ /* 0x000fe20000000a00 */
[----:B------:R-:W2:Y:S02]  /*0050*/  S2R R3, SR_CTAID.X ;  /* 0x0000000000037919 */ /* 0x000ea40000002500 */
[----:B------:R-:W3:Y:S08]  /*0060*/  LDC.64 R22, c[0x0][0x218] ;  /* 0x00008600ff167b82 */ /* 0x000ef00000000a00 */
[----:B------:R-:W4:Y:S08]  /*0070*/  LDC.64 R24, c[0x0][0x210] ;  /* 0x00008400ff187b82 */ /* 0x000f300000000a00 */
[----:B------:R-:W5:Y:S08]  /*0080*/  LDC.64 R8, c[0x0][0x228] ;  /* 0x00008a00ff087b82 */ /* 0x000f700000000a00 */
[----:B------:R-:W3:Y:S01]  /*0090*/  LDC.64 R10, c[0x0][0x230] ;  /* 0x00008c00ff0a7b82 */ /* 0x000ee20000000a00 */
[----:B-1----:R-:W-:-:S04]  /*00a0*/  SHF.L.U32 R0, R0, 0x1, RZ ;  /* 0x0000000100007819 */ /* 0x002fc800000006ff */
[----:B------:R-:W-:-:S04]  /*00b0*/  LOP3.LUT R0, R0, 0xfe, RZ, 0xc0, !PT ;  /* 0x000000fe00007812 */ /* 0x000fc800078ec0ff */
[----:B--2---:R-:W-:Y:S02]  /*00c0*/  LEA R0, R3, R0, 0x8 ;  /* 0x0000000003007211 */ /* 0x004fe400078e40ff */
[----:B------:R-:W1:Y:S02]  /*00d0*/  LDC.64 R2, c[0x0][0x220] ;  /* 0x00008800ff027b82 */ /* 0x000e640000000a00 */
[----:B------:R-:W-:Y:S01]  /*00e0*/  IADD3 R4, R0, 0x1, RZ ;  /* 0x0000000100047810 */ /* 0x000fe20007ffe0ff */
[C---:B------:R-:W-:Y:S01]  /*00f0*/  IMAD.HI R5, R0.reuse, 0x51eb851f, RZ ;  /* 0x51eb851f00057827 */ /* 0x040fe200078e02ff */
[----:B------:R-:W-:-:S03]  /*0100*/  ISETP.GE.AND P0, PT, R0, 0x190, PT ;  /* 0x000001900000780c */ /* 0x000fc60003f06270 */
[----:B------:R-:W-:Y:S01]  /*0110*/  IMAD.HI R4, R4, 0x51eb851f, RZ ;  /* 0x51eb851f04047827 */ /* 0x000fe200078e02ff */
[----:B------:R-:W-:-:S04]  /*0120*/  SHF.R.U32.HI R6, RZ, 0x1f, R5 ;  /* 0x0000001fff067819 */ /* 0x000fc80000011605 */
[----:B------:R-:W-:Y:S02]  /*0130*/  LEA.HI.SX32 R6, R5, R6, 0x1d ;  /* 0x0000000605067211 */ /* 0x000fe400078feaff */
[----:B------:R-:W-:Y:S02]  /*0140*/  SHF.R.U32.HI R5, RZ, 0x1f, R4 ;  /* 0x0000001fff057819 */ /* 0x000fe40000011604 */
[----:B------:R-:W-:Y:S02]  /*0150*/  LEA.HI R7, R6, R6, RZ, 0x2 ;  /* 0x0000000606077211 */ /* 0x000fe400078f10ff */
[----:B------:R-:W-:Y:S02]  /*0160*/  LEA.HI.SX32 R17, R4, R5, 0x1d ;  /* 0x0000000504117211 */ /* 0x000fe400078feaff */
[----:B------:R-:W-:Y:S02]  /*0170*/  LOP3.LUT R7, R7, 0xfffffffc, RZ, 0xc0, !PT ;  /* 0xfffffffc07077812 */ /* 0x000fe400078ec0ff */
[----:B------:R-:W-:-:S02]  /*0180*/  LEA.HI R4, R17, R17, RZ, 0x2 ;  /* 0x0000001111047211 */ /* 0x000fc400078f10ff */
[----:B------:R-:W-:Y:S02]  /*0190*/  IADD3 R7, R6, -R7, RZ ;  /* 0x8000000706077210 */ /* 0x000fe40007ffe0ff */
[----:B------:R-:W-:-:S03]  /*01a0*/  LOP3.LUT R6, R4, 0xfffffffc, RZ, 0xc0, !PT ;  /* 0xfffffffc04067812 */ /* 0x000fc600078ec0ff */
[----:B-1----:R-:W-:Y:S01]  /*01b0*/  IMAD.WIDE R4, R7, 0x4, R2 ;  /* 0x0000000407047825 */ /* 0x002fe200078e0202 */
[----:B------:R-:W-:-:S04]  /*01c0*/  IADD3 R17, R17, -R6, RZ ;  /* 0x8000000611117210 */ /* 0x000fc80007ffe0ff */
[----:B------:R-:W2:Y:S01]  /*01d0*/  @!P0 LDG.E.EL R12, desc[UR4][R4.64] ;  /* 0x00000004040c8981 */ /* 0x000ea2000c2e1900 */
[----:B------:R-:W-:-:S05]  /*01e0*/  IMAD.WIDE R20, R17, 0x4, R2 ;  /* 0x0000000411147825 */ /* 0x000fca00078e0202 */
[----:B------:R4:W2:Y:S01]  /*01f0*/  @!P0 LDG.E.EL R15, desc[UR4][R20.64] ;  /* 0x00000004140f8981 */ /* 0x0008a2000c2e1900 */
[----:B------:R-:W-:Y:S01]  /*0200*/  CS2R R2, SRZ ;  /* 0x0000000000027805 */ /* 0x000fe2000001ff00 */
[----:B---3--:R-:W-:-:S04]  /*0210*/  IMAD.WIDE R18, R7, 0x4, R22 ;  /* 0x0000000407127825 */ /* 0x008fc800078e0216 */
[----:B------:R-:W-:Y:S01]  /*0220*/  IMAD.WIDE R22, R17, 0x4, R22 ;  /* 0x0000000411167825 */ /* 0x000fe200078e0216 */
[----:B------:R-:W3:Y:S03]  /*0230*/  @!P0 LDG.E.EL R13, desc[UR4][R18.64] ;  /* 0x00000004120d8981 */ /* 0x000ee6000c2e1900 */
[----:B----4-:R-:W-:Y:S01]  /*0240*/  IMAD.WIDE R20, R0, 0x4, R24 ;  /* 0x0000000400147825 */ /* 0x010fe200078e0218 */
[----:B------:R-:W4:Y:S03]  /*0250*/  @!P0 LDG.E.EL R14, desc[UR4][R22.64] ;  /* 0x00000004160e8981 */ /* 0x000f26000c2e1900 */
[C---:B-----5:R-:W-:Y:S01]  /*0260*/  IMAD.WIDE R4, R7.reuse, 0x4, R8 ;  /* 0x0000000407047825 */ /* 0x060fe200078e0208 */
[----:B------:R-:W3:Y:S03]  /*0270*/  @!P0 LDG.E.64 R2, desc[UR4][R20.64] ;  /* 0x0000000414028981 */ /* 0x000ee6000c1e1b00 */
[----:B0-----:R-:W-:-:S04]  /*0280*/  IMAD.WIDE R6, R7, 0x4, R10 ;  /* 0x0000000407067825 */ /* 0x001fc800078e020a */
[----:B------:R-:W-:-:S04]  /*0290*/  IMAD.WIDE R8, R17, 0x4, R8 ;  /* 0x0000000411087825 */ /* 0x000fc800078e0208 */
[----:B------:R-:W-:Y:S01]  /*02a0*/  IMAD.WIDE R24, R17, 0x4, R10 ;  /* 0x0000000411187825 */ /* 0x000fe200078e020a */
[----:B------:R-:W-:Y:S02]  /*02b0*/  CS2R R16, SRZ ;  /* 0x0000000000107805 */ /* 0x000fe4000001ff00 */
[----:B------:R-:W-:-:S04]  /*02c0*/  CS2R R10, SRZ ;  /* 0x00000000000a7805 */ /* 0x000fc8000001ff00 */
[----:B------:R0:W5:Y:S04]  /*02d0*/  @!P0 LDG.E.EL R16, desc[UR4][R4.64] ;  /* 0x0000000404108981 */ /* 0x000168000c2e1900 */
[----:B------:R-:W3:Y:S04]  /*02e0*/  @!P0 LDG.E.EL R17, desc[UR4][R8.64] ;  /* 0x0000000408118981 */ /* 0x000ee8000c2e1900 */
[----:B------:R1:W5:Y:S01]  /*02f0*/  @!P0 LDG.E.EL R11, desc[UR4][R6.64] ;  /* 0x00000004060b8981 */ /* 0x000362000c2e1900 */
[----:B0-----:R-:W0:Y:S03]  /*0300*/  LDC.64 R4, c[0x0][0x238] ;  /* 0x00008e00ff047b82 */ /* 0x001e260000000a00 */
[----:B------:R-:W3:Y:S01]  /*0310*/  @!P0 LDG.E.EL R10, desc[UR4][R24.64] ;  /* 0x00000004180a8981 */ /* 0x000ee2000c2e1900 */
[----:B-1----:R-:W-:Y:S01]  /*0320*/  HFMA2.MMA R6, -RZ, RZ, 1.625, 0 ;  /* 0x3e800000ff067435 */ /* 0x002fe200000001ff */
[----:B0-----:R-:W-:-:S04]  /*0330*/  IMAD.WIDE R4, R0, 0x4, R4 ;  /* 0x0000000400047825 */ /* 0x001fc800078e0204 */
[----:B--2---:R-:W-:Y:S01]  /*0340*/  FADD R12, R12, 9.9999997473787516356e-06 ;  /* 0x3727c5ac0c0c7421 */ /* 0x004fe20000000000 */
[----:B------:R-:W-:-:S03]  /*0350*/  FADD R15, R15, 9.9999997473787516356e-06 ;  /* 0x3727c5ac0f0f7421 */ /* 0x000fc60000000000 */
[----:B------:R-:W0:Y:S08]  /*0360*/  MUFU.SQRT R18, R12 ;  /* 0x0000000c00127308 */ /* 0x000e300000002000 */
[----:B------:R-:W1:Y:S01]  /*0370*/  MUFU.SQRT R19, R15 ;  /* 0x0000000f00137308 */ /* 0x000e620000002000 */
[C---:B0-----:R-:W-:Y:S02]  /*0380*/  FSETP.GT.AND P1, PT, R18.reuse, 8.50705917302346158658e+37, PT ;  /* 0x7e8000001200780b */ /* 0x041fe40003f24000 */
[----:B------:R-:W-:-:S02]  /*0390*/  FSETP.GEU.AND P3, PT, R18, 1.175494350822287508e-38, PT ;  /* 0x008000001200780b */ /* 0x000fc40003f6e000 */
[C---:B-1----:R-:W-:Y:S02]  /*03a0*/  FSETP.GT.AND P2, PT, R19.reuse, 8.50705917302346158658e+37, PT ;  /* 0x7e8000001300780b */ /* 0x042fe40003f44000 */
[----:B------:R-:W-:-:S07]  /*03b0*/  FSETP.GEU.AND P4, PT, R19, 1.175494350822287508e-38, PT ;  /* 0x008000001300780b */ /* 0x000fce0003f8e000 */
[----:B------:R-:W-:-:S04]  /*03c0*/  @P1 FMUL R18, R18, 0.25 ;  /* 0x3e80000012121820 */ /* 0x000fc80000400000 */
[----:B------:R-:W-:Y:S01]  /*03d0*/  @!P3 FMUL R18, R18, 16777216 ;  /* 0x4b8000001212b820 */ /* 0x000fe20000400000 */
[----:B------:R-:W-:-:S04]  /*03e0*/  @P2 FMUL R19, R19, 0.25 ;  /* 0x3e80000013132820 */ /* 0x000fc80000400000 */
[----:B------:R-:W-:Y:S01]  /*03f0*/  @!P4 FMUL R19, R19, 16777216 ;  /* 0x4b8000001313c820 */ /* 0x000fe20000400000 */
[----:B------:R-:W0:Y:S01]  /*0400*/  MUFU.RCP R18, R18 ;  /* 0x0000001200127308 */ /* 0x000e220000001000 */
[----:B------:R-:W-:-:S07]  /*0410*/  FSEL R7, R6, 1, P1 ;  /* 0x3f80000006077808 */ /* 0x000fce0000800000 */
[----:B------:R-:W1:Y:S01]  /*0420*/  MUFU.RCP R19, R19 ;  /* 0x0000001300137308 */ /* 0x000e620000001000 */
[----:B------:R-:W-:Y:S01]  /*0430*/  FSEL R6, R6, 1, P2 ;  /* 0x3f80000006067808 */ /* 0x000fe20001000000 */
[----:B------:R-:W-:-:S04]  /*0440*/  @!P3 FMUL R7, R7, 16777216 ;  /* 0x4b8000000707b820 */ /* 0x000fc80000400000 */
[----:B------:R-:W-:Y:S01]  /*0450*/  @!P4 FMUL R6, R6, 16777216 ;  /* 0x4b8000000606c820 */ /* 0x000fe20000400000 */
[----:B---3--:R-:W-:Y:S01]  /*0460*/  FADD R2, -R13, R2 ;  /* 0x000000020d027221 */ /* 0x008fe20000000100 */
[----:B----4-:R-:W-:Y:S01]  /*0470*/  FADD R3, -R14, R3 ;  /* 0x000000030e037221 */ /* 0x010fe20000000100 */
[----:B0-----:R-:W-:Y:S01]  /*0480*/  FMUL R7, R18, R7 ;  /* 0x0000000712077220 */ /* 0x001fe20000400000 */
[----:B-1----:R-:W-:-:S03]  /*0490*/  FMUL R6, R19, R6 ;  /* 0x0000000613067220 */ /* 0x002fc60000400000 */
[----:B------:R-:W-:Y:S01]  /*04a0*/  FMUL R2, R2, R7 ;  /* 0x0000000702027220 */ /* 0x000fe20000400000 */
[----:B------:R-:W-:-:S03]  /*04b0*/  FMUL R3, R3, R6 ;  /* 0x0000000603037220 */ /* 0x000fc60000400000 */
[----:B-----5:R-:W-:Y:S01]  /*04c0*/  FFMA R2, R2, R16, R11 ;  /* 0x0000001002027223 */ /* 0x020fe2000000000b */
[----:B------:R-:W-:-:S04]  /*04d0*/  FFMA R3, R3, R17, R10 ;  /* 0x0000001103037223 */ /* 0x000fc8000000000a */
[C---:B------:R-:W-:Y:S02]  /*04e0*/  FSETP.GEU.AND P1, PT, R2.reuse, RZ, PT ;  /* 0x000000ff0200720b */ /* 0x040fe40003f2e000 */
[C---:B------:R-:W-:Y:S02]  /*04f0*/  FSETP.GEU.AND P2, PT, R3.reuse, RZ, PT ;  /* 0x000000ff0300720b */ /* 0x040fe40003f4e000 */
[----:B------:R-:W-:Y:S02]  /*0500*/  FSEL R2, R2, RZ, P1 ;  /* 0x000000ff02027208 */ /* 0x000fe40000800000 */
[----:B------:R-:W-:Y:S01]  /*0510*/  FSEL R3, R3, RZ, P2 ;  /* 0x000000ff03037208 */ /* 0x000fe20001000000 */
[----:B------:R-:W-:Y:S08]  /*0520*/  @P0 EXIT ;  /* 0x000000000000094d */ /* 0x000ff00003800000 */
[----:B------:R-:W-:Y:S01]  /*0530*/  STG.E.64 desc[UR4][R4.64], R2 ;  /* 0x0000000204007986 */ /* 0x000fe2000c101b04 */
[----:B------:R-:W-:Y:S05]  /*0540*/  EXIT ;  /* 0x000000000000794d */ /* 0x000fea0003800000 */
.L_x_0:
[----:B------:R-:W-:-:S00]  /*0550*/  BRA `(.L_x_0) ;  /* 0xfffffffc00fc7947 */ /* 0x000fc0000383ffff */
[----:B------:R-:W-:-:S00]  /*0560*/  NOP ;  /* 0x0000000000007918 */ /* 0x000fc00000000000 */
        /* <DEDUP_REMOVED lines=9> */
.L_x_1:


//--------------------- .nv.global.init           --------------------------
	.section	.nv.global.init,"aw",@progbits
.nv.global.init:
	.type		_$_str,@object
	.size		_$_str,(_$_str_$_2 - _$_str)
_$_str:
        /*0000*/ 	.byte	0x5f, 0x5f, 0x43, 0x55, 0x44, 0x41, 0x5f, 0x46, 0x54, 0x5a, 0x00
	.type		_$_str_$_2,@object
	.size		_$_str_$_2,(.L_1 - _$_str_$_2)
_$_str_$_2:
        /*000b*/ 	.byte	0x5f, 0x5f, 0x43, 0x55, 0x44, 0x41, 0x5f, 0x50, 0x52, 0x45, 0x43, 0x5f, 0x53, 0x51, 0x52, 0x54
        /*001b*/ 	.byte	0x00
.L_1:


//--------------------- .nv.constant0.triton_poi_fused__native_batch_norm_legit_no_training_relu_0 --------------------------
	.section	.nv.constant0.triton_poi_fused__native_batch_norm_legit_no_training_relu_0,"a",@progbits
	.sectionflags	@""
	.align	4
.nv.constant0.triton_poi_fused__native_batch_norm_legit_no_training_relu_0:
	.zero		580
